//
// Generated by NVIDIA NVVM Compiler
//
// Compiler Build ID: CL-36424714
// Cuda compilation tools, release 13.0, V13.0.88
// Based on NVVM 20.0.0
//

.version 9.0
.target sm_100
.address_size 64

	// .globl	_Z9matmulGPUPfS_S_i

.visible .entry _Z9matmulGPUPfS_S_i(
	.param .u64 .ptr .align 1 _Z9matmulGPUPfS_S_i_param_0,
	.param .u64 .ptr .align 1 _Z9matmulGPUPfS_S_i_param_1,
	.param .u64 .ptr .align 1 _Z9matmulGPUPfS_S_i_param_2,
	.param .u32 _Z9matmulGPUPfS_S_i_param_3
)
{
	.reg .pred 	%p<10>;
	.reg .b32 	%r<42>;
	.reg .b32 	%f<67>;
	.reg .b64 	%rd<67>;

	ld.param.u64 	%rd14, [_Z9matmulGPUPfS_S_i_param_0];
	ld.param.u64 	%rd15, [_Z9matmulGPUPfS_S_i_param_1];
	ld.param.u32 	%r19, [_Z9matmulGPUPfS_S_i_param_3];
	cvta.to.global.u64 	%rd1, %rd15;
	cvta.to.global.u64 	%rd2, %rd14;
	mov.u32 	%r20, %ctaid.x;
	mov.u32 	%r21, %ntid.x;
	mov.u32 	%r22, %tid.x;
	mad.lo.s32 	%r1, %r20, %r21, %r22;
	mov.u32 	%r23, %ctaid.y;
	mov.u32 	%r24, %ntid.y;
	mov.u32 	%r25, %tid.y;
	mad.lo.s32 	%r26, %r23, %r24, %r25;
	max.s32 	%r27, %r1, %r26;
	setp.ge.s32 	%p1, %r27, %r19;
	@%p1 bra 	$L__BB0_13;
	mul.lo.s32 	%r3, %r19, %r26;
	and.b32  	%r4, %r19, 7;
	setp.lt.u32 	%p2, %r19, 8;
	mov.f32 	%f66, 0f00000000;
	mov.b32 	%r40, 0;
	@%p2 bra 	$L__BB0_4;
	and.b32  	%r40, %r19, 2147483640;
	neg.s32 	%r38, %r40;
	mul.wide.s32 	%rd16, %r19, 4;
	add.s64 	%rd3, %rd1, %rd16;
	shl.b32 	%r7, %r19, 3;
	mul.wide.s32 	%rd17, %r19, 8;
	add.s64 	%rd4, %rd1, %rd17;
	mul.wide.s32 	%rd18, %r19, 12;
	add.s64 	%rd5, %rd1, %rd18;
	mul.wide.s32 	%rd19, %r19, 16;
	add.s64 	%rd6, %rd1, %rd19;
	mul.wide.s32 	%rd20, %r19, 20;
	add.s64 	%rd7, %rd1, %rd20;
	mul.wide.s32 	%rd21, %r19, 24;
	add.s64 	%rd8, %rd1, %rd21;
	mul.wide.s32 	%rd22, %r19, 28;
	add.s64 	%rd9, %rd1, %rd22;
	mul.wide.u32 	%rd23, %r3, 4;
	add.s64 	%rd24, %rd23, %rd2;
	add.s64 	%rd66, %rd24, 16;
	mov.f32 	%f66, 0f00000000;
	mov.u32 	%r37, %r1;
$L__BB0_3:
	.pragma "nounroll";
	mul.wide.s32 	%rd25, %r37, 4;
	add.s64 	%rd26, %rd3, %rd25;
	add.s64 	%rd27, %rd4, %rd25;
	add.s64 	%rd28, %rd5, %rd25;
	add.s64 	%rd29, %rd6, %rd25;
	add.s64 	%rd30, %rd7, %rd25;
	add.s64 	%rd31, %rd8, %rd25;
	add.s64 	%rd32, %rd9, %rd25;
	add.s64 	%rd33, %rd1, %rd25;
	ld.global.f32 	%f16, [%rd66+-16];
	ld.global.f32 	%f17, [%rd33];
	fma.rn.f32 	%f18, %f16, %f17, %f66;
	ld.global.f32 	%f19, [%rd66+-12];
	ld.global.f32 	%f20, [%rd26];
	fma.rn.f32 	%f21, %f19, %f20, %f18;
	ld.global.f32 	%f22, [%rd66+-8];
	ld.global.f32 	%f23, [%rd27];
	fma.rn.f32 	%f24, %f22, %f23, %f21;
	ld.global.f32 	%f25, [%rd66+-4];
	ld.global.f32 	%f26, [%rd28];
	fma.rn.f32 	%f27, %f25, %f26, %f24;
	ld.global.f32 	%f28, [%rd66];
	ld.global.f32 	%f29, [%rd29];
	fma.rn.f32 	%f30, %f28, %f29, %f27;
	ld.global.f32 	%f31, [%rd66+4];
	ld.global.f32 	%f32, [%rd30];
	fma.rn.f32 	%f33, %f31, %f32, %f30;
	ld.global.f32 	%f34, [%rd66+8];
	ld.global.f32 	%f35, [%rd31];
	fma.rn.f32 	%f36, %f34, %f35, %f33;
	ld.global.f32 	%f37, [%rd66+12];
	ld.global.f32 	%f38, [%rd32];
	fma.rn.f32 	%f66, %f37, %f38, %f36;
	add.s32 	%r38, %r38, 8;
	add.s32 	%r37, %r37, %r7;
	add.s64 	%rd66, %rd66, 32;
	setp.ne.s32 	%p3, %r38, 0;
	@%p3 bra 	$L__BB0_3;
$L__BB0_4:
	setp.eq.s32 	%p4, %r4, 0;
	@%p4 bra 	$L__BB0_12;
	and.b32  	%r13, %r19, 3;
	setp.lt.u32 	%p5, %r4, 4;
	@%p5 bra 	$L__BB0_7;
	add.s32 	%r29, %r40, %r3;
	mul.wide.u32 	%rd34, %r29, 4;
	add.s64 	%rd35, %rd2, %rd34;
	ld.global.f32 	%f40, [%rd35];
	mad.lo.s32 	%r30, %r40, %r19, %r1;
	mul.wide.s32 	%rd36, %r30, 4;
	add.s64 	%rd37, %rd1, %rd36;
	ld.global.f32 	%f41, [%rd37];
	fma.rn.f32 	%f42, %f40, %f41, %f66;
	cvt.u64.u32 	%rd38, %r3;
	cvt.u64.u32 	%rd39, %r40;
	add.s64 	%rd40, %rd39, %rd38;
	shl.b64 	%rd41, %rd40, 2;
	add.s64 	%rd42, %rd2, %rd41;
	ld.global.f32 	%f43, [%rd42+4];
	mul.wide.s32 	%rd43, %r19, 4;
	add.s64 	%rd44, %rd37, %rd43;
	ld.global.f32 	%f44, [%rd44];
	fma.rn.f32 	%f45, %f43, %f44, %f42;
	ld.global.f32 	%f46, [%rd42+8];
	add.s64 	%rd45, %rd44, %rd43;
	ld.global.f32 	%f47, [%rd45];
	fma.rn.f32 	%f48, %f46, %f47, %f45;
	ld.global.f32 	%f49, [%rd42+12];
	add.s64 	%rd46, %rd45, %rd43;
	ld.global.f32 	%f50, [%rd46];
	fma.rn.f32 	%f66, %f49, %f50, %f48;
	add.s32 	%r40, %r40, 4;
$L__BB0_7:
	setp.eq.s32 	%p6, %r13, 0;
	@%p6 bra 	$L__BB0_12;
	setp.eq.s32 	%p7, %r13, 1;
	@%p7 bra 	$L__BB0_10;
	add.s32 	%r31, %r40, %r3;
	mul.wide.u32 	%rd47, %r31, 4;
	add.s64 	%rd48, %rd2, %rd47;
	ld.global.f32 	%f52, [%rd48];
	mad.lo.s32 	%r32, %r40, %r19, %r1;
	mul.wide.s32 	%rd49, %r32, 4;
	add.s64 	%rd50, %rd1, %rd49;
	ld.global.f32 	%f53, [%rd50];
	fma.rn.f32 	%f54, %f52, %f53, %f66;
	cvt.u64.u32 	%rd51, %r3;
	cvt.u64.u32 	%rd52, %r40;
	add.s64 	%rd53, %rd52, %rd51;
	shl.b64 	%rd54, %rd53, 2;
	add.s64 	%rd55, %rd2, %rd54;
	ld.global.f32 	%f55, [%rd55+4];
	mul.wide.s32 	%rd56, %r19, 4;
	add.s64 	%rd57, %rd50, %rd56;
	ld.global.f32 	%f56, [%rd57];
	fma.rn.f32 	%f66, %f55, %f56, %f54;
	add.s32 	%r40, %r40, 2;
$L__BB0_10:
	and.b32  	%r33, %r19, 1;
	setp.eq.b32 	%p8, %r33, 1;
	not.pred 	%p9, %p8;
	@%p9 bra 	$L__BB0_12;
	add.s32 	%r34, %r40, %r3;
	mul.wide.u32 	%rd58, %r34, 4;
	add.s64 	%rd59, %rd2, %rd58;
	ld.global.f32 	%f57, [%rd59];
	mad.lo.s32 	%r35, %r40, %r19, %r1;
	mul.wide.s32 	%rd60, %r35, 4;
	add.s64 	%rd61, %rd1, %rd60;
	ld.global.f32 	%f58, [%rd61];
	fma.rn.f32 	%f66, %f57, %f58, %f66;
$L__BB0_12:
	ld.param.u64 	%rd65, [_Z9matmulGPUPfS_S_i_param_2];
	add.s32 	%r36, %r3, %r1;
	cvta.to.global.u64 	%rd62, %rd65;
	mul.wide.s32 	%rd63, %r36, 4;
	add.s64 	%rd64, %rd62, %rd63;
	st.global.f32 	[%rd64], %f66;
$L__BB0_13:
	ret;

}


// ===== COMPILED SASS (sm_100) =====

	.target	sm_100

	.elftype	@"ET_EXEC"


//--------------------- .note.nv.tkinfo           --------------------------
	.section	.note.nv.tkinfo,"",@"SHT_NOTE"
	.sectionflags	@"SHF_NOTE_NV_TKINFO"
	.tkinfo
        /*0018*/ 	.word	0x00000002
        /*0030*/ 	.string	""
        /*0030*/ 	.string	"ptxas"
        /*0030*/ 	.string	"Cuda compilation tools, release 13.0, V13.0.88"
        /*0030*/ 	.string	"Build cuda_13.0.r13.0/compiler.36424714_0"
        /*0030*/ 	.string	"-arch sm_100 -m 64 "



//--------------------- .note.nv.cuinfo           --------------------------
	.section	.note.nv.cuinfo,"",@"SHT_NOTE"
	.sectionflags	@"SHF_NOTE_NV_CUINFO"
        /*0018*/ 	.short	0x0002
        /*001a*/ 	.short	0x0064
        /*001c*/ 	.short	0x0082
	.zero		2


//--------------------- .nv.info                  --------------------------
	.section	.nv.info,"",@"SHT_CUDA_INFO"
	.align	4


	//----- nvinfo : EIATTR_REGCOUNT
	.align		4
        /*0000*/ 	.byte	0x04, 0x2f
        /*0002*/ 	.short	(.L_1 - .L_0)
	.align		4
.L_0:
        /*0004*/ 	.word	index@(_Z9matmulGPUPfS_S_i)
        /*0008*/ 	.word	0x0000001e


	//----- nvinfo : EIATTR_FRAME_SIZE
	.align		4
.L_1:
        /*000c*/ 	.byte	0x04, 0x11
        /*000e*/ 	.short	(.L_3 - .L_2)
	.align		4
.L_2:
        /*0010*/ 	.word	index@(_Z9matmulGPUPfS_S_i)
        /*0014*/ 	.word	0x00000000


	//----- nvinfo : EIATTR_MIN_STACK_SIZE
	.align		4
.L_3:
        /*0018*/ 	.byte	0x04, 0x12
        /*001a*/ 	.short	(.L_5 - .L_4)
	.align		4
.L_4:
        /*001c*/ 	.word	index@(_Z9matmulGPUPfS_S_i)
        /*0020*/ 	.word	0x00000000
.L_5:


//--------------------- .nv.compat                --------------------------
	.section	.nv.compat,"",@"SHT_CUDA_COMPAT_INFO"
	.align	4
        /*0000*/ 	.byte	0x02, 0x09, 0x00, 0x00, 0x02, 0x02, 0x01, 0x00, 0x02, 0x05, 0x05, 0x00, 0x03, 0x07, 0x01, 0x01
        /*0010*/ 	.byte	0x02, 0x03, 0x00, 0x00, 0x02, 0x06, 0x01, 0x00, 0x04, 0x0b, 0x08, 0x00, 0x09, 0x00, 0x00, 0x00
        /*0020*/ 	.byte	0x00, 0x00, 0x00, 0x00


//--------------------- .nv.info._Z9matmulGPUPfS_S_i --------------------------
	.section	.nv.info._Z9matmulGPUPfS_S_i,"",@"SHT_CUDA_INFO"
	.sectionflags	@""
	.align	4


	//----- nvinfo : EIATTR_CUDA_API_VERSION
	.align		4
        /*0000*/ 	.byte	0x04, 0x37
        /*0002*/ 	.short	(.L_7 - .L_6)
.L_6:
        /*0004*/ 	.word	0x00000082


	//----- nvinfo : EIATTR_KPARAM_INFO
	.align		4
.L_7:
        /*0008*/ 	.byte	0x04, 0x17
        /*000a*/ 	.short	(.L_9 - .L_8)
.L_8:
        /*000c*/ 	.word	0x00000000
        /*0010*/ 	.short	0x0003
        /*0012*/ 	.short	0x0018
        /*0014*/ 	.byte	0x00, 0xf0, 0x11, 0x00


	//----- nvinfo : EIATTR_KPARAM_INFO
	.align		4
.L_9:
        /*0018*/ 	.byte	0x04, 0x17
        /*001a*/ 	.short	(.L_11 - .L_10)
.L_10:
        /*001c*/ 	.word	0x00000000
        /*0020*/ 	.short	0x0002
        /*0022*/ 	.short	0x0010
        /*0024*/ 	.byte	0x00, 0xf5, 0x21, 0x00


	//----- nvinfo : EIATTR_KPARAM_INFO
	.align		4
.L_11:
        /*0028*/ 	.byte	0x04, 0x17
        /*002a*/ 	.short	(.L_13 - .L_12)
.L_12:
        /*002c*/ 	.word	0x00000000
        /*0030*/ 	.short	0x0001
        /*0032*/ 	.short	0x0008
        /*0034*/ 	.byte	0x00, 0xf5, 0x21, 0x00


	//----- nvinfo : EIATTR_KPARAM_INFO
	.align		4
.L_13:
        /*0038*/ 	.byte	0x04, 0x17
        /*003a*/ 	.short	(.L_15 - .L_14)
.L_14:
        /*003c*/ 	.word	0x00000000
        /*0040*/ 	.short	0x0000
        /*0042*/ 	.short	0x0000
        /*0044*/ 	.byte	0x00, 0xf5, 0x21, 0x00


	//----- nvinfo : EIATTR_SPARSE_MMA_MASK
	.align		4
.L_15:
        /*0048*/ 	.byte	0x03, 0x50
        /*004a*/ 	.short	0x0000


	//----- nvinfo : EIATTR_MAXREG_COUNT
	.align		4
        /*004c*/ 	.byte	0x03, 0x1b
        /*004e*/ 	.short	0x00ff


	//----- nvinfo : EIATTR_MERCURY_ISA_VERSION
	.align		4
        /*0050*/ 	.byte	0x03, 0x5f
        /*0052*/ 	.short	0x0101


	//----- nvinfo : EIATTR_VRC_CTA_INIT_COUNT
	.align		4
        /*0054*/ 	.byte	0x02, 0x4a
	.zero		1
	.zero		1


	//----- nvinfo : EIATTR_EXIT_INSTR_OFFSETS
	.align		4
        /*0058*/ 	.byte	0x04, 0x1c
        /*005a*/ 	.short	(.L_17 - .L_16)


	//   ....[0]....
.L_16:
        /*005c*/ 	.word	0x000000c0


	//   ....[1]....
        /*0060*/ 	.word	0x00000a90


	//----- nvinfo : EIATTR_CBANK_PARAM_SIZE
	.align		4
.L_17:
        /*0064*/ 	.byte	0x03, 0x19
        /*0066*/ 	.short	0x001c


	//----- nvinfo : EIATTR_PARAM_CBANK
	.align		4
        /*0068*/ 	.byte	0x04, 0x0a
        /*006a*/ 	.short	(.L_19 - .L_18)
	.align		4
.L_18:
        /*006c*/ 	.word	index@(.nv.constant0._Z9matmulGPUPfS_S_i)
        /*0070*/ 	.short	0x0380
        /*0072*/ 	.short	0x001c


	//----- nvinfo : EIATTR_SW_WAR
	.align		4
.L_19:
        /*0074*/ 	.byte	0x04, 0x36
        /*0076*/ 	.short	(.L_21 - .L_20)
.L_20:
        /*0078*/ 	.word	0x00000008
.L_21:


//--------------------- .nv.callgraph             --------------------------
	.section	.nv.callgraph,"",@"SHT_CUDA_CALLGRAPH"
	.align	4
	.sectionentsize	8
	.align		4
        /*0000*/ 	.word	0x00000000
	.align		4
        /*0004*/ 	.word	0xffffffff
	.align		4
        /*0008*/ 	.word	0x00000000
	.align		4
        /*000c*/ 	.word	0xfffffffe
	.align		4
        /*0010*/ 	.word	0x00000000
	.align		4
        /*0014*/ 	.word	0xfffffffd
	.align		4
        /*0018*/ 	.word	0x00000000
	.align		4
        /*001c*/ 	.word	0xfffffffc


//--------------------- .text._Z9matmulGPUPfS_S_i --------------------------
	.section	.text._Z9matmulGPUPfS_S_i,"ax",@progbits
	.align	128
        .global         _Z9matmulGPUPfS_S_i
        .type           _Z9matmulGPUPfS_S_i,@function
        .size           _Z9matmulGPUPfS_S_i,(.L_x_5 - _Z9matmulGPUPfS_S_i)
        .other          _Z9matmulGPUPfS_S_i,@"STO_CUDA_ENTRY STV_DEFAULT"
_Z9matmulGPUPfS_S_i:
.text._Z9matmulGPUPfS_S_i:
[----:B------:R-:W-:Y:S01]  /*0000*/  LDC R1, c[0x0][0x37c] ;  /* 0x0000df00ff017b82 */ /* 0x000fe20000000800 */
[----:B------:R-:W0:Y:S07]  /*0010*/  S2R R3, SR_TID.X ;  /* 0x0000000000037919 */ /* 0x000e2e0000002100 */
[----:B------:R-:W0:Y:S01]  /*0020*/  LDC R0, c[0x0][0x360] ;  /* 0x0000d800ff007b82 */ /* 0x000e220000000800 */
[----:B------:R-:W1:Y:S01]  /*0030*/  LDCU UR20, c[0x0][0x398] ;  /* 0x00007300ff1477ac */ /* 0x000e620008000800 */
[----:B------:R-:W2:Y:S06]  /*0040*/  S2R R2, SR_TID.Y ;  /* 0x0000000000027919 */ /* 0x000eac0000002200 */
[----:B------:R-:W0:Y:S08]  /*0050*/  S2UR UR4, SR_CTAID.X ;  /* 0x00000000000479c3 */ /* 0x000e300000002500 */
[----:B------:R-:W2:Y:S08]  /*0060*/  S2UR UR5, SR_CTAID.Y ;  /* 0x00000000000579c3 */ /* 0x000eb00000002600 */
[----:B------:R-:W2:Y:S01]  /*0070*/  LDC R13, c[0x0][0x364] ;  /* 0x0000d900ff0d7b82 */ /* 0x000ea20000000800 */
[----:B0-----:R-:W-:-:S02]  /*0080*/  IMAD R0, R0, UR4, R3 ;  /* 0x0000000400007c24 */ /* 0x001fc4000f8e0203 */
[----:B--2---:R-:W-:-:S05]  /*0090*/  IMAD R13, R13, UR5, R2 ;  /* 0x000000050d0d7c24 */ /* 0x004fca000f8e0202 */
[----:B------:R-:W-:-:S04]  /*00a0*/  VIMNMX R2, PT, PT, R0, R13, !PT ;  /* 0x0000000d00027248 */ /* 0x000fc80007fe0100 */
[----:B-1----:R-:W-:-:S13]  /*00b0*/  ISETP.GE.AND P0, PT, R2, UR20, PT ;  /* 0x0000001402007c0c */ /* 0x002fda000bf06270 */
[----:B------:R-:W-:Y:S05]  /*00c0*/  @P0 EXIT ;  /* 0x000000000000094d */ /* 0x000fea0003800000 */
[----:B------:R-:W-:Y:S01]  /*00d0*/  UISETP.GE.U32.AND UP0, UPT, UR20, 0x8, UPT ;  /* 0x000000081400788c */ /* 0x000fe2000bf06070 */
[----:B------:R-:W-:Y:S02]  /*00e0*/  HFMA2 R12, -RZ, RZ, 0, 0 ;  /* 0x00000000ff0c7431 */ /* 0x000fe400000001ff */
[----:B------:R-:W-:Y:S01]  /*00f0*/  IMAD R13, R13, UR20, RZ ;  /* 0x000000140d0d7c24 */ /* 0x000fe2000f8e02ff */
[----:B------:R-:W-:Y:S01]  /*0100*/  UMOV UR4, URZ ;  /* 0x000000ff00047c82 */ /* 0x000fe20008000000 */
[----:B------:R-:W0:Y:S04]  /*0110*/  LDCU.64 UR18, c[0x0][0x358] ;  /* 0x00006b00ff1277ac */ /* 0x000e280008000a00 */
[----:B------:R-:W-:Y:S05]  /*0120*/  BRA.U !UP0, `(.L_x_0) ;  /* 0x0000000508047547 */ /* 0x000fea000b800000 */
[----:B------:R-:W1:Y:S01]  /*0130*/  LDCU.128 UR24, c[0x0][0x380] ;  /* 0x00007000ff1877ac */ /* 0x000e620008000c00 */
[----:B------:R-:W-:Y:S02]  /*0140*/  MOV R12, RZ ;  /* 0x000000ff000c7202 */ /* 0x000fe40000000f00 */
[----:B------:R-:W-:Y:S01]  /*0150*/  MOV R14, R0 ;  /* 0x00000000000e7202 */ /* 0x000fe20000000f00 */
[----:B------:R-:W-:-:S04]  /*0160*/  ULOP3.LUT UR4, UR20, 0x7ffffff8, URZ, 0xc0, !UPT ;  /* 0x7ffffff814047892 */ /* 0x000fc8000f8ec0ff */
[----:B------:R-:W-:Y:S01]  /*0170*/  UIADD3 UR5, UPT, UPT, -UR4, URZ, URZ ;  /* 0x000000ff04057290 */ /* 0x000fe2000fffe1ff */
[----:B-1----:R-:W-:Y:S01]  /*0180*/  MOV R2, UR24 ;  /* 0x0000001800027c02 */ /* 0x002fe20008000f00 */
[----:B------:R-:W-:Y:S01]  /*0190*/  UIMAD.WIDE UR6, UR20, 0x8, UR26 ;  /* 0x00000008140678a5 */ /* 0x000fe2000f8e021a */
[----:B------:R-:W-:Y:S01]  /*01a0*/  MOV R3, UR25 ;  /* 0x0000001900037c02 */ /* 0x000fe20008000f00 */
[----:B------:R-:W-:Y:S02]  /*01b0*/  UIMAD.WIDE UR8, UR20, 0xc, UR26 ;  /* 0x0000000c140878a5 */ /* 0x000fe4000f8e021a */
[----:B------:R-:W-:Y:S01]  /*01c0*/  UIMAD.WIDE UR10, UR20, 0x10, UR26 ;  /* 0x00000010140a78a5 */ /* 0x000fe2000f8e021a */
[----:B------:R-:W-:Y:S01]  /*01d0*/  IMAD.WIDE.U32 R2, R13, 0x4, R2 ;  /* 0x000000040d027825 */ /* 0x000fe200078e0002 */
[----:B------:R-:W-:Y:S02]  /*01e0*/  UIMAD.WIDE UR12, UR20, 0x14, UR26 ;  /* 0x00000014140c78a5 */ /* 0x000fe4000f8e021a */
[----:B------:R-:W-:Y:S01]  /*01f0*/  UIMAD.WIDE UR14, UR20, 0x18, UR26 ;  /* 0x00000018140e78a5 */ /* 0x000fe2000f8e021a */
[----:B------:R-:W-:Y:S01]  /*0200*/  IADD3 R2, P0, PT, R2, 0x10, RZ ;  /* 0x0000001002027810 */ /* 0x000fe20007f1e0ff */
[----:B------:R-:W-:-:S03]  /*0210*/  UIMAD.WIDE UR16, UR20, 0x1c, UR26 ;  /* 0x0000001c141078a5 */ /* 0x000fc6000f8e021a */
[----:B------:R-:W-:-:S09]  /*0220*/  IADD3.X R3, PT, PT, RZ, R3, RZ, P0, !PT ;  /* 0x00000003ff037210 */ /* 0x000fd200007fe4ff */
.L_x_1:
[----:B------:R-:W-:Y:S01]  /*0230*/  UIMAD.WIDE UR22, UR20, 0x4, UR26 ;  /* 0x00000004141678a5 */ /* 0x000fe2000f8e021a */
[----:B------:R-:W-:Y:S02]  /*0240*/  IMAD.MOV.U32 R23, RZ, RZ, 0x4 ;  /* 0x00000004ff177424 */ /* 0x000fe400078e00ff */
[----:B------:R-:W-:Y:S01]  /*0250*/  HFMA2 R11, -RZ, RZ, 0, 2.384185791015625e-07 ;  /* 0x00000004ff0b7431 */ /* 0x000fe200000001ff */
[----:B------:R-:W-:Y:S01]  /*0260*/  MOV R25, 0x4 ;  /* 0x0000000400197802 */ /* 0x000fe20000000f00 */
[----:B0-----:R-:W2:Y:S01]  /*0270*/  LDG.E R21, desc[UR18][R2.64+-0x10] ;  /* 0xfffff01202157981 */ /* 0x001ea2000c1e1900 */
[C---:B------:R-:W-:Y:S01]  /*0280*/  IMAD.WIDE R22, R14.reuse, R23, UR26 ;  /* 0x0000001a0e167e25 */ /* 0x040fe2000f8e0217 */
[----:B------:R-:W-:Y:S02]  /*0290*/  MOV R8, UR22 ;  /* 0x0000001600087c02 */ /* 0x000fe40008000f00 */
[----:B------:R-:W-:Y:S01]  /*02a0*/  MOV R9, UR23 ;  /* 0x0000001700097c02 */ /* 0x000fe20008000f00 */
[----:B------:R-:W3:Y:S02]  /*02b0*/  LDG.E R19, desc[UR18][R2.64+-0xc] ;  /* 0xfffff41202137981 */ /* 0x000ee4000c1e1900 */
[----:B------:R-:W-:-:S02]  /*02c0*/  IMAD.WIDE R8, R14, 0x4, R8 ;  /* 0x000000040e087825 */ /* 0x000fc400078e0208 */
[----:B------:R-:W2:Y:S01]  /*02d0*/  LDG.E R22, desc[UR18][R22.64] ;  /* 0x0000001216167981 */ /* 0x000ea2000c1e1900 */
[----:B------:R-:W-:Y:S01]  /*02e0*/  MOV R5, 0x4 ;  /* 0x0000000400057802 */ /* 0x000fe20000000f00 */
[C---:B------:R-:W-:Y:S02]  /*02f0*/  IMAD.WIDE R24, R14.reuse, R25, UR6 ;  /* 0x000000060e187e25 */ /* 0x040fe4000f8e0219 */
[----:B------:R0:W3:Y:S02]  /*0300*/  LDG.E R20, desc[UR18][R8.64] ;  /* 0x0000001208147981 */ /* 0x0000e4000c1e1900 */
[----:B------:R-:W-:Y:S02]  /*0310*/  IMAD.WIDE R10, R14, R11, UR8 ;  /* 0x000000080e0a7e25 */ /* 0x000fe4000f8e020b */
[----:B------:R-:W4:Y:S04]  /*0320*/  LDG.E R18, desc[UR18][R24.64] ;  /* 0x0000001218127981 */ /* 0x000f28000c1e1900 */
[----:B------:R-:W4:Y:S01]  /*0330*/  LDG.E R17, desc[UR18][R2.64+-0x8] ;  /* 0xfffff81202117981 */ /* 0x000f22000c1e1900 */
[----:B0-----:R-:W-:-:S02]  /*0340*/  HFMA2 R9, -RZ, RZ, 0, 2.384185791015625e-07 ;  /* 0x00000004ff097431 */ /* 0x001fc400000001ff */
[----:B------:R-:W-:Y:S01]  /*0350*/  IMAD.MOV.U32 R7, RZ, RZ, 0x4 ;  /* 0x00000004ff077424 */ /* 0x000fe200078e00ff */
[----:B------:R0:W5:Y:S01]  /*0360*/  LDG.E R16, desc[UR18][R10.64] ;  /* 0x000000120a107981 */ /* 0x000162000c1e1900 */
[----:B------:R-:W-:-:S03]  /*0370*/  IMAD.WIDE R4, R14, R5, UR10 ;  /* 0x0000000a0e047e25 */ /* 0x000fc6000f8e0205 */
[----:B------:R-:W5:Y:S01]  /*0380*/  LDG.E R15, desc[UR18][R2.64+-0x4] ;  /* 0xfffffc12020f7981 */ /* 0x000f62000c1e1900 */
[C---:B------:R-:W-:Y:S01]  /*0390*/  IMAD.WIDE R6, R14.reuse, R7, UR12 ;  /* 0x0000000c0e067e25 */ /* 0x040fe2000f8e0207 */
[----:B------:R-:W-:Y:S02]  /*03a0*/  MOV R27, 0x4 ;  /* 0x00000004001b7802 */ /* 0x000fe40000000f00 */
[----:B------:R1:W5:Y:S01]  /*03b0*/  LDG.E R4, desc[UR18][R4.64] ;  /* 0x0000001204047981 */ /* 0x000362000c1e1900 */
[----:B------:R-:W-:-:S03]  /*03c0*/  IMAD.WIDE R8, R14, R9, UR14 ;  /* 0x0000000e0e087e25 */ /* 0x000fc6000f8e0209 */
[----:B------:R-:W5:Y:S01]  /*03d0*/  LDG.E R23, desc[UR18][R2.64] ;  /* 0x0000001202177981 */ /* 0x000f62000c1e1900 */
[----:B0-----:R-:W-:-:S03]  /*03e0*/  IMAD.WIDE R10, R14, R27, UR16 ;  /* 0x000000100e0a7e25 */ /* 0x001fc6000f8e021b */
[----:B------:R-:W5:Y:S04]  /*03f0*/  LDG.E R7, desc[UR18][R6.64] ;  /* 0x0000001206077981 */ /* 0x000f68000c1e1900 */
[----:B------:R-:W5:Y:S04]  /*0400*/  LDG.E R24, desc[UR18][R2.64+0x4] ;  /* 0x0000041202187981 */ /* 0x000f68000c1e1900 */
[----:B------:R-:W5:Y:S04]  /*0410*/  LDG.E R8, desc[UR18][R8.64] ;  /* 0x0000001208087981 */ /* 0x000f68000c1e1900 */
[----:B------:R-:W5:Y:S04]  /*0420*/  LDG.E R25, desc[UR18][R2.64+0x8] ;  /* 0x0000081202197981 */ /* 0x000f68000c1e1900 */
[----:B------:R-:W5:Y:S04]  /*0430*/  LDG.E R10, desc[UR18][R10.64] ;  /* 0x000000120a0a7981 */ /* 0x000f68000c1e1900 */
[----:B------:R0:W5:Y:S01]  /*0440*/  LDG.E R27, desc[UR18][R2.64+0xc] ;  /* 0x00000c12021b7981 */ /* 0x000162000c1e1900 */
[----:B------:R-:W-:-:S04]  /*0450*/  UIADD3 UR5, UPT, UPT, UR5, 0x8, URZ ;  /* 0x0000000805057890 */ /* 0x000fc8000fffe0ff */
[----:B------:R-:W-:Y:S01]  /*0460*/  UISETP.NE.AND UP0, UPT, UR5, URZ, UPT ;  /* 0x000000ff0500728c */ /* 0x000fe2000bf05270 */
[----:B-1----:R-:W-:Y:S02]  /*0470*/  MOV R5, UR20 ;  /* 0x0000001400057c02 */ /* 0x002fe40008000f00 */
[----:B0-----:R-:W-:Y:S02]  /*0480*/  IADD3 R2, P0, PT, R2, 0x20, RZ ;  /* 0x0000002002027810 */ /* 0x001fe40007f1e0ff */
[----:B------:R-:W-:Y:S02]  /*0490*/  LEA R14, R5, R14, 0x3 ;  /* 0x0000000e050e7211 */ /* 0x000fe400078e18ff */
[----:B------:R-:W-:Y:S01]  /*04a0*/  IADD3.X R3, PT, PT, RZ, R3, RZ, P0, !PT ;  /* 0x00000003ff037210 */ /* 0x000fe200007fe4ff */
[----:B--2---:R-:W-:-:S04]  /*04b0*/  FFMA R22, R21, R22, R12 ;  /* 0x0000001615167223 */ /* 0x004fc8000000000c */
[----:B---3--:R-:W-:-:S04]  /*04c0*/  FFMA R20, R19, R20, R22 ;  /* 0x0000001413147223 */ /* 0x008fc80000000016 */
[----:B----4-:R-:W-:-:S04]  /*04d0*/  FFMA R18, R17, R18, R20 ;  /* 0x0000001211127223 */ /* 0x010fc80000000014 */
[----:B-----5:R-:W-:-:S04]  /*04e0*/  FFMA R16, R15, R16, R18 ;  /* 0x000000100f107223 */ /* 0x020fc80000000012 */
[----:B------:R-:W-:-:S04]  /*04f0*/  FFMA R23, R23, R4, R16 ;  /* 0x0000000417177223 */ /* 0x000fc80000000010 */
[----:B------:R-:W-:-:S04]  /*0500*/  FFMA R24, R24, R7, R23 ;  /* 0x0000000718187223 */ /* 0x000fc80000000017 */
[----:B------:R-:W-:-:S04]  /*0510*/  FFMA R8, R25, R8, R24 ;  /* 0x0000000819087223 */ /* 0x000fc80000000018 */
[----:B------:R-:W-:Y:S01]  /*0520*/  FFMA R12, R27, R10, R8 ;  /* 0x0000000a1b0c7223 */ /* 0x000fe20000000008 */
[----:B------:R-:W-:Y:S06]  /*0530*/  BRA.U UP0, `(.L_x_1) ;  /* 0xfffffffd003c7547 */ /* 0x000fec000b83ffff */
.L_x_0:
[----:B------:R-:W-:-:S04]  /*0540*/  ULOP3.LUT UR6, UR20, 0x7, URZ, 0xc0, !UPT ;  /* 0x0000000714067892 */ /* 0x000fc8000f8ec0ff */
[----:B------:R-:W-:-:S09]  /*0550*/  UISETP.NE.AND UP0, UPT, UR6, URZ, UPT ;  /* 0x000000ff0600728c */ /* 0x000fd2000bf05270 */
[----:B------:R-:W-:Y:S05]  /*0560*/  BRA.U !UP0, `(.L_x_2) ;  /* 0x0000000508387547 */ /* 0x000fea000b800000 */
[----:B------:R-:W-:Y:S02]  /*0570*/  UISETP.GE.U32.AND UP0, UPT, UR6, 0x4, UPT ;  /* 0x000000040600788c */ /* 0x000fe4000bf06070 */
[----:B------:R-:W-:-:S04]  /*0580*/  ULOP3.LUT UR5, UR20, 0x3, URZ, 0xc0, !UPT ;  /* 0x0000000314057892 */ /* 0x000fc8000f8ec0ff */
[----:B------:R-:W-:-:S03]  /*0590*/  UISETP.NE.AND UP1, UPT, UR5, URZ, UPT ;  /* 0x000000ff0500728c */ /* 0x000fc6000bf25270 */
[----:B------:R-:W-:Y:S08]  /*05a0*/  BRA.U !UP0, `(.L_x_3) ;  /* 0x00000001087c7547 */ /* 0x000ff0000b800000 */
[----:B------:R-:W1:Y:S01]  /*05b0*/  LDC.64 R6, c[0x0][0x388] ;  /* 0x0000e200ff067b82 */ /* 0x000e620000000a00 */
[----:B------:R-:W2:Y:S01]  /*05c0*/  LDCU.64 UR6, c[0x0][0x380] ;  /* 0x00007000ff0677ac */ /* 0x000ea20008000a00 */
[----:B------:R-:W-:Y:S01]  /*05d0*/  IMAD.U32 R9, RZ, RZ, UR4 ;  /* 0x00000004ff097e24 */ /* 0x000fe2000f8e00ff */
[C---:B------:R-:W-:Y:S02]  /*05e0*/  IADD3 R3, PT, PT, R13.reuse, UR4, RZ ;  /* 0x000000040d037c10 */ /* 0x040fe4000fffe0ff */
[----:B------:R-:W-:Y:S01]  /*05f0*/  IADD3 R10, P0, PT, R13, UR4, RZ ;  /* 0x000000040d0a7c10 */ /* 0x000fe2000ff1e0ff */
[----:B------:R-:W-:Y:S01]  /*0600*/  IMAD R9, R9, UR20, R0 ;  /* 0x0000001409097c24 */ /* 0x000fe2000f8e0200 */
[----:B------:R-:W-:Y:S01]  /*0610*/  MOV R11, UR20 ;  /* 0x00000014000b7c02 */ /* 0x000fe20008000f00 */
[----:B------:R-:W3:Y:S01]  /*0620*/  LDC.64 R4, c[0x0][0x380] ;  /* 0x0000e000ff047b82 */ /* 0x000ee20000000a00 */
[----:B------:R-:W-:Y:S01]  /*0630*/  MOV R15, UR20 ;  /* 0x00000014000f7c02 */ /* 0x000fe20008000f00 */
[----:B-1----:R-:W-:Y:S01]  /*0640*/  IMAD.WIDE R6, R9, 0x4, R6 ;  /* 0x0000000409067825 */ /* 0x002fe200078e0206 */
[----:B------:R-:W-:-:S05]  /*0650*/  MOV R9, UR20 ;  /* 0x0000001400097c02 */ /* 0x000fca0008000f00 */
[----:B------:R-:W-:Y:S02]  /*0660*/  IMAD.WIDE R8, R9, 0x4, R6 ;  /* 0x0000000409087825 */ /* 0x000fe400078e0206 */
[----:B0-----:R-:W4:Y:S02]  /*0670*/  LDG.E R6, desc[UR18][R6.64] ;  /* 0x0000001206067981 */ /* 0x001f24000c1e1900 */
[----:B---3--:R-:W-:Y:S01]  /*0680*/  IMAD.WIDE.U32 R4, R3, 0x4, R4 ;  /* 0x0000000403047825 */ /* 0x008fe200078e0004 */
[----:B------:R-:W-:Y:S01]  /*0690*/  IADD3.X R3, PT, PT, RZ, RZ, RZ, P0, !PT ;  /* 0x000000ffff037210 */ /* 0x000fe200007fe4ff */
[----:B------:R-:W3:Y:S01]  /*06a0*/  LDG.E R17, desc[UR18][R8.64] ;  /* 0x0000001208117981 */ /* 0x000ee2000c1e1900 */
[----:B--2---:R-:W-:-:S03]  /*06b0*/  LEA R2, P0, R10, UR6, 0x2 ;  /* 0x000000060a027c11 */ /* 0x004fc6000f8010ff */
[----:B------:R-:W4:Y:S01]  /*06c0*/  LDG.E R5, desc[UR18][R4.64] ;  /* 0x0000001204057981 */ /* 0x000f22000c1e1900 */
[----:B------:R-:W-:Y:S01]  /*06d0*/  LEA.HI.X R3, R10, UR7, R3, 0x2, P0 ;  /* 0x000000070a037c11 */ /* 0x000fe200080f1403 */
[----:B------:R-:W-:-:S04]  /*06e0*/  IMAD.WIDE R10, R11, 0x4, R8 ;  /* 0x000000040b0a7825 */ /* 0x000fc800078e0208 */
[----:B------:R-:W3:Y:S01]  /*06f0*/  LDG.E R16, desc[UR18][R2.64+0x4] ;  /* 0x0000041202107981 */ /* 0x000ee2000c1e1900 */
[----:B------:R-:W-:-:S03]  /*0700*/  IMAD.WIDE R14, R15, 0x4, R10 ;  /* 0x000000040f0e7825 */ /* 0x000fc600078e020a */
[----:B------:R-:W2:Y:S04]  /*0710*/  LDG.E R19, desc[UR18][R10.64] ;  /* 0x000000120a137981 */ /* 0x000ea8000c1e1900 */
[----:B------:R-:W2:Y:S04]  /*0720*/  LDG.E R18, desc[UR18][R2.64+0x8] ;  /* 0x0000081202127981 */ /* 0x000ea8000c1e1900 */
[----:B------:R-:W5:Y:S04]  /*0730*/  LDG.E R20, desc[UR18][R2.64+0xc] ;  /* 0x00000c1202147981 */ /* 0x000f68000c1e1900 */
[----:B------:R-:W5:Y:S01]  /*0740*/  LDG.E R14, desc[UR18][R14.64] ;  /* 0x000000120e0e7981 */ /* 0x000f62000c1e1900 */
[----:B------:R-:W-:Y:S01]  /*0750*/  UIADD3 UR4, UPT, UPT, UR4, 0x4, URZ ;  /* 0x0000000404047890 */ /* 0x000fe2000fffe0ff */
[----:B----4-:R-:W-:-:S04]  /*0760*/  FFMA R5, R5, R6, R12 ;  /* 0x0000000605057223 */ /* 0x010fc8000000000c */
[----:B---3--:R-:W-:-:S04]  /*0770*/  FFMA R5, R16, R17, R5 ;  /* 0x0000001110057223 */ /* 0x008fc80000000005 */
[----:B--2---:R-:W-:-:S04]  /*0780*/  FFMA R5, R18, R19, R5 ;  /* 0x0000001312057223 */ /* 0x004fc80000000005 */
[----:B-----5:R-:W-:-:S07]  /*0790*/  FFMA R12, R20, R14, R5 ;  /* 0x0000000e140c7223 */ /* 0x020fce0000000005 */
.L_x_3:
[----:B------:R-:W-:Y:S05]  /*07a0*/  BRA.U !UP1, `(.L_x_2) ;  /* 0x0000000109a87547 */ /* 0x000fea000b800000 */
[----:B------:R-:W-:Y:S01]  /*07b0*/  UISETP.NE.AND UP0, UPT, UR5, 0x1, UPT ;  /* 0x000000010500788c */ /* 0x000fe2000bf05270 */
[----:B------:R-:W-:Y:S01]  /*07c0*/  MOV R7, UR4 ;  /* 0x0000000400077c02 */ /* 0x000fe20008000f00 */
[----:B------:R-:W-:Y:S02]  /*07d0*/  ULOP3.LUT UR5, UR20, 0x1, URZ, 0xc0, !UPT ;  /* 0x0000000114057892 */ /* 0x000fe4000f8ec0ff */
[----:B------:R-:W-:Y:S02]  /*07e0*/  MOV R15, UR20 ;  /* 0x00000014000f7c02 */ /* 0x000fe40008000f00 */
[----:B------:R-:W-:Y:S01]  /*07f0*/  UISETP.NE.U32.AND UP1, UPT, UR5, 0x1, UPT ;  /* 0x000000010500788c */ /* 0x000fe2000bf25070 */
[----:B------:R-:W-:-:S04]  /*0800*/  PLOP3.LUT P1, PT, PT, PT, UP0, 0x80, 0x8 ;  /* 0x000000000008781c */ /* 0x000fc80003f2f008 */
[----:B------:R-:W1:Y:S01]  /*0810*/  @UP0 LDCU.128 UR8, c[0x0][0x380] ;  /* 0x00007000ff0807ac */ /* 0x000e620008000c00 */
[----:B------:R-:W-:Y:S01]  /*0820*/  PLOP3.LUT P0, PT, PT, PT, UP1, 0x80, 0x8 ;  /* 0x000000000008781c */ /* 0x000fe20003f0f018 */
[----:B------:R-:W2:Y:S04]  /*0830*/  @UP0 LDCU.64 UR6, c[0x0][0x380] ;  /* 0x00007000ff0607ac */ /* 0x000ea80008000a00 */
[----:B------:R-:W3:Y:S03]  /*0840*/  @!UP1 LDCU.128 UR12, c[0x0][0x380] ;  /* 0x00007000ff0c97ac */ /* 0x000ee60008000c00 */
[C---:B------:R-:W-:Y:S02]  /*0850*/  @P1 IADD3 R3, PT, PT, R13.reuse, UR4, RZ ;  /* 0x000000040d031c10 */ /* 0x040fe4000fffe0ff */
[----:B------:R-:W-:Y:S01]  /*0860*/  @P1 IADD3 R6, P2, PT, R13, UR4, RZ ;  /* 0x000000040d061c10 */ /* 0x000fe2000ff5e0ff */
[----:B------:R-:W-:Y:S01]  /*0870*/  @UP0 UIADD3 UR4, UPT, UPT, UR4, 0x2, URZ ;  /* 0x0000000204040890 */ /* 0x000fe2000fffe0ff */
[----:B-1----:R-:W-:Y:S01]  /*0880*/  MOV R11, UR9 ;  /* 0x00000009000b7c02 */ /* 0x002fe20008000f00 */
[----:B------:R-:W-:Y:S01]  /*0890*/  IMAD.U32 R10, RZ, RZ, UR8 ;  /* 0x00000008ff0a7e24 */ /* 0x000fe2000f8e00ff */
[----:B------:R-:W-:-:S02]  /*08a0*/  MOV R4, UR10 ;  /* 0x0000000a00047c02 */ /* 0x000fc40008000f00 */
[----:B------:R-:W-:Y:S01]  /*08b0*/  MOV R5, UR11 ;  /* 0x0000000b00057c02 */ /* 0x000fe20008000f00 */
[----:B------:R-:W-:-:S04]  /*08c0*/  @P1 IMAD.WIDE.U32 R10, R3, 0x4, R10 ;  /* 0x00000004030a1825 */ /* 0x000fc800078e000a */
[----:B------:R-:W-:Y:S01]  /*08d0*/  @P1 IMAD R3, R7, UR20, R0 ;  /* 0x0000001407031c24 */ /* 0x000fe2000f8e0200 */
[----:B------:R-:W-:Y:S01]  /*08e0*/  @P1 IADD3.X R7, PT, PT, RZ, RZ, RZ, P2, !PT ;  /* 0x000000ffff071210 */ /* 0x000fe200017fe4ff */
[----:B------:R-:W-:Y:S01]  /*08f0*/  IMAD.U32 R19, RZ, RZ, UR4 ;  /* 0x00000004ff137e24 */ /* 0x000fe2000f8e00ff */
[C---:B--2---:R-:W-:Y:S01]  /*0900*/  @P1 LEA R2, P2, R6.reuse, UR6, 0x2 ;  /* 0x0000000606021c11 */ /* 0x044fe2000f8410ff */
[----:B------:R-:W-:Y:S01]  /*0910*/  @P1 IMAD.WIDE R4, R3, 0x4, R4 ;  /* 0x0000000403041825 */ /* 0x000fe200078e0204 */
[----:B------:R-:W-:Y:S01]  /*0920*/  @!P0 IADD3 R17, PT, PT, R13, UR4, RZ ;  /* 0x000000040d118c10 */ /* 0x000fe2000fffe0ff */
[----:B0-----:R-:W2:Y:S01]  /*0930*/  @P1 LDG.E R11, desc[UR18][R10.64] ;  /* 0x000000120a0b1981 */ /* 0x001ea2000c1e1900 */
[----:B------:R-:W-:Y:S01]  /*0940*/  @P1 LEA.HI.X R3, R6, UR7, R7, 0x2, P2 ;  /* 0x0000000706031c11 */ /* 0x000fe200090f1407 */
[----:B------:R-:W-:Y:S01]  /*0950*/  @!P0 IMAD R19, R19, UR20, R0 ;  /* 0x0000001413138c24 */ /* 0x000fe2000f8e0200 */
[----:B---3--:R-:W-:Y:S01]  /*0960*/  MOV R6, UR12 ;  /* 0x0000000c00067c02 */ /* 0x008fe20008000f00 */
[----:B------:R-:W-:Y:S01]  /*0970*/  @P1 IMAD.WIDE R14, R15, 0x4, R4 ;  /* 0x000000040f0e1825 */ /* 0x000fe200078e0204 */
[----:B------:R-:W-:Y:S01]  /*0980*/  MOV R7, UR13 ;  /* 0x0000000d00077c02 */ /* 0x000fe20008000f00 */
[----:B------:R-:W2:Y:S01]  /*0990*/  @P1 LDG.E R4, desc[UR18][R4.64] ;  /* 0x0000001204041981 */ /* 0x000ea2000c1e1900 */
[----:B------:R-:W-:-:S02]  /*09a0*/  MOV R8, UR14 ;  /* 0x0000000e00087c02 */ /* 0x000fc40008000f00 */
[----:B------:R-:W-:Y:S01]  /*09b0*/  MOV R9, UR15 ;  /* 0x0000000f00097c02 */ /* 0x000fe20008000f00 */
[----:B------:R-:W-:Y:S01]  /*09c0*/  @!P0 IMAD.WIDE.U32 R6, R17, 0x4, R6 ;  /* 0x0000000411068825 */ /* 0x000fe200078e0006 */
[----:B------:R-:W3:Y:S03]  /*09d0*/  @P1 LDG.E R14, desc[UR18][R14.64] ;  /* 0x000000120e0e1981 */ /* 0x000ee6000c1e1900 */
[----:B------:R-:W-:Y:S01]  /*09e0*/  @!P0 IMAD.WIDE R8, R19, 0x4, R8 ;  /* 0x0000000413088825 */ /* 0x000fe200078e0208 */
[----:B------:R-:W3:Y:S04]  /*09f0*/  @P1 LDG.E R2, desc[UR18][R2.64+0x4] ;  /* 0x0000041202021981 */ /* 0x000ee8000c1e1900 */
[----:B------:R-:W4:Y:S04]  /*0a00*/  @!P0 LDG.E R7, desc[UR18][R6.64] ;  /* 0x0000001206078981 */ /* 0x000f28000c1e1900 */
[----:B------:R-:W4:Y:S01]  /*0a10*/  @!P0 LDG.E R8, desc[UR18][R8.64] ;  /* 0x0000001208088981 */ /* 0x000f22000c1e1900 */
[----:B--2---:R-:W-:-:S04]  /*0a20*/  @P1 FFMA R11, R11, R4, R12 ;  /* 0x000000040b0b1223 */ /* 0x004fc8000000000c */
[----:B---3--:R-:W-:-:S04]  /*0a30*/  @P1 FFMA R12, R2, R14, R11 ;  /* 0x0000000e020c1223 */ /* 0x008fc8000000000b */
[----:B----4-:R-:W-:-:S07]  /*0a40*/  @!P0 FFMA R12, R7, R8, R12 ;  /* 0x00000008070c8223 */ /* 0x010fce000000000c */
.L_x_2:
[----:B------:R-:W1:Y:S01]  /*0a50*/  LDC.64 R2, c[0x0][0x390] ;  /* 0x0000e400ff027b82 */ /* 0x000e620000000a00 */
[----:B------:R-:W-:-:S05]  /*0a60*/  IADD3 R13, PT, PT, R0, R13, RZ ;  /* 0x0000000d000d7210 */ /* 0x000fca0007ffe0ff */
[----:B-1----:R-:W-:-:S05]  /*0a70*/  IMAD.WIDE R2, R13, 0x4, R2 ;  /* 0x000000040d027825 */ /* 0x002fca00078e0202 */
[----:B0-----:R-:W-:Y:S01]  /*0a80*/  STG.E desc[UR18][R2.64], R12 ;  /* 0x0000000c02007986 */ /* 0x001fe2000c101912 */
[----:B------:R-:W-:Y:S05]  /*0a90*/  EXIT ;  /* 0x000000000000794d */ /* 0x000fea0003800000 */
.L_x_4:
[----:B------:R-:W-:-:S00]  /*0aa0*/  BRA `(.L_x_4) ;  /* 0xfffffffc00fc7947 */ /* 0x000fc0000383ffff */
[----:B------:R-:W-:-:S00]  /*0ab0*/  NOP ;  /* 0x0000000000007918 */ /* 0x000fc00000000000 */
        /* <DEDUP_REMOVED lines=12> */
.L_x_5:


//--------------------- .nv.shared.reserved.0     --------------------------
	.section	.nv.shared.reserved.0,"aw",@nobits
	.weak		__nv_reservedSMEM_offset_0_alias
	.size		__nv_reservedSMEM_offset_0_alias, 0, 64
	.other		__nv_reservedSMEM_offset_0_alias,@"STO_CUDA_RESERVED_SHARED STV_DEFAULT"
__nv_reservedSMEM_offset_0_alias:
	.zero		0
	.zero		64


//--------------------- .nv.constant0._Z9matmulGPUPfS_S_i --------------------------
	.section	.nv.constant0._Z9matmulGPUPfS_S_i,"a",@progbits
	.sectionflags	@""
	.align	4
.nv.constant0._Z9matmulGPUPfS_S_i:
	.zero		924


//--------------------- SYMBOLS --------------------------

	.type		.nv.reservedSmem.offset0,@object
	.size		.nv.reservedSmem.offset0,0x4
